//
// Generated by NVIDIA NVVM Compiler
//
// Compiler Build ID: CL-36424714
// Cuda compilation tools, release 13.0, V13.0.88
// Based on NVVM 20.0.0
//

.version 9.0
.target sm_100
.address_size 64

	// .globl	_Z11hello_worldv
.extern .func  (.param .b32 func_retval0) vprintf
(
	.param .b64 vprintf_param_0,
	.param .b64 vprintf_param_1
)
;
.global .align 1 .b8 $str[20] = {71, 80, 85, 58, 32, 72, 101, 108, 108, 111, 44, 32, 119, 111, 114, 108, 100, 33, 10};

.visible .entry _Z11hello_worldv()
{
	.reg .b32 	%r<3>;
	.reg .b64 	%rd<3>;

	mov.u64 	%rd1, $str;
	cvta.global.u64 	%rd2, %rd1;
	{ // callseq 0, 0
	.param .b64 param0;
	st.param.b64 	[param0], %rd2;
	.param .b64 param1;
	st.param.b64 	[param1], 0;
	.param .b32 retval0;
	call.uni (retval0), 
	vprintf, 
	(
	param0, 
	param1
	);
	ld.param.b32 	%r1, [retval0];
	} // callseq 0
	ret;

}


// ===== COMPILED SASS (sm_100) =====

	.target	sm_100

	.elftype	@"ET_EXEC"


//--------------------- .note.nv.tkinfo           --------------------------
	.section	.note.nv.tkinfo,"",@"SHT_NOTE"
	.sectionflags	@"SHF_NOTE_NV_TKINFO"
	.tkinfo
        /*0018*/ 	.word	0x00000002
        /*0030*/ 	.string	""
        /*0030*/ 	.string	"ptxas"
        /*0030*/ 	.string	"Cuda compilation tools, release 13.0, V13.0.88"
        /*0030*/ 	.string	"Build cuda_13.0.r13.0/compiler.36424714_0"
        /*0030*/ 	.string	"-arch sm_100 -m 64 "



//--------------------- .note.nv.cuinfo           --------------------------
	.section	.note.nv.cuinfo,"",@"SHT_NOTE"
	.sectionflags	@"SHF_NOTE_NV_CUINFO"
        /*0018*/ 	.short	0x0002
        /*001a*/ 	.short	0x0064
        /*001c*/ 	.short	0x0082
	.zero		2


//--------------------- .nv.info                  --------------------------
	.section	.nv.info,"",@"SHT_CUDA_INFO"
	.align	4


	//----- nvinfo : EIATTR_REGCOUNT
	.align		4
        /*0000*/ 	.byte	0x04, 0x2f
        /*0002*/ 	.short	(.L_2 - .L_1)
	.align		4
.L_1:
        /*0004*/ 	.word	index@(_Z11hello_worldv)
        /*0008*/ 	.word	0x00000018


	//----- nvinfo : EIATTR_FRAME_SIZE
	.align		4
.L_2:
        /*000c*/ 	.byte	0x04, 0x11
        /*000e*/ 	.short	(.L_4 - .L_3)
	.align		4
.L_3:
        /*0010*/ 	.word	index@(_Z11hello_worldv)
        /*0014*/ 	.word	0x00000000


	//----- nvinfo : EIATTR_MIN_STACK_SIZE
	.align		4
.L_4:
        /*0018*/ 	.byte	0x04, 0x12
        /*001a*/ 	.short	(.L_6 - .L_5)
	.align		4
.L_5:
        /*001c*/ 	.word	index@(_Z11hello_worldv)
        /*0020*/ 	.word	0x00000000
.L_6:


//--------------------- .nv.compat                --------------------------
	.section	.nv.compat,"",@"SHT_CUDA_COMPAT_INFO"
	.align	4
        /*0000*/ 	.byte	0x02, 0x09, 0x00, 0x00, 0x02, 0x02, 0x01, 0x00, 0x02, 0x05, 0x05, 0x00, 0x03, 0x07, 0x01, 0x01
        /*0010*/ 	.byte	0x02, 0x03, 0x00, 0x00, 0x02, 0x06, 0x01, 0x00, 0x04, 0x0b, 0x08, 0x00, 0x09, 0x00, 0x00, 0x00
        /*0020*/ 	.byte	0x00, 0x00, 0x00, 0x00


//--------------------- .nv.info._Z11hello_worldv --------------------------
	.section	.nv.info._Z11hello_worldv,"",@"SHT_CUDA_INFO"
	.sectionflags	@""
	.align	4


	//----- nvinfo : EIATTR_CUDA_API_VERSION
	.align		4
        /*0000*/ 	.byte	0x04, 0x37
        /*0002*/ 	.short	(.L_8 - .L_7)
.L_7:
        /*0004*/ 	.word	0x00000082


	//----- nvinfo : EIATTR_SPARSE_MMA_MASK
	.align		4
.L_8:
        /*0008*/ 	.byte	0x03, 0x50
        /*000a*/ 	.short	0x0000


	//----- nvinfo : EIATTR_MAXREG_COUNT
	.align		4
        /*000c*/ 	.byte	0x03, 0x1b
        /*000e*/ 	.short	0x00ff


	//----- nvinfo : EIATTR_EXTERNS
	.align		4
        /*0010*/ 	.byte	0x04, 0x0f
        /*0012*/ 	.short	(.L_10 - .L_9)


	//   ....[0]....
	.align		4
.L_9:
        /*0014*/ 	.word	index@(vprintf)


	//----- nvinfo : EIATTR_MERCURY_ISA_VERSION
	.align		4
.L_10:
        /*0018*/ 	.byte	0x03, 0x5f
        /*001a*/ 	.short	0x0101


	//----- nvinfo : EIATTR_VRC_CTA_INIT_COUNT
	.align		4
        /*001c*/ 	.byte	0x02, 0x4a
	.zero		1
	.zero		1


	//----- nvinfo : EIATTR_SYSCALL_OFFSETS
	.align		4
        /*0020*/ 	.byte	0x04, 0x46
        /*0022*/ 	.short	(.L_12 - .L_11)


	//   ....[0]....
.L_11:
        /*0024*/ 	.word	0x00000080


	//----- nvinfo : EIATTR_EXIT_INSTR_OFFSETS
	.align		4
.L_12:
        /*0028*/ 	.byte	0x04, 0x1c
        /*002a*/ 	.short	(.L_14 - .L_13)


	//   ....[0]....
.L_13:
        /*002c*/ 	.word	0x00000090


	//----- nvinfo : EIATTR_SW_WAR
	.align		4
.L_14:
        /*0030*/ 	.byte	0x04, 0x36
        /*0032*/ 	.short	(.L_16 - .L_15)
.L_15:
        /*0034*/ 	.word	0x00000008
.L_16:


//--------------------- .nv.callgraph             --------------------------
	.section	.nv.callgraph,"",@"SHT_CUDA_CALLGRAPH"
	.align	4
	.sectionentsize	8
	.align		4
        /*0000*/ 	.word	0x00000000
	.align		4
        /*0004*/ 	.word	0xffffffff
	.align		4
        /*0008*/ 	.word	index@(_Z11hello_worldv)
	.align		4
        /*000c*/ 	.word	index@(vprintf)
	.align		4
        /*0010*/ 	.word	0x00000000
	.align		4
        /*0014*/ 	.word	0xfffffffe
	.align		4
        /*0018*/ 	.word	0x00000000
	.align		4
        /*001c*/ 	.word	0xfffffffd
	.align		4
        /*0020*/ 	.word	0x00000000
	.align		4
        /*0024*/ 	.word	0xfffffffc


//--------------------- .nv.constant4             --------------------------
	.section	.nv.constant4,"a",@progbits
	.align	8
	.align		8
.nv.constant4:
        /*0000*/ 	.dword	vprintf
	.align		8
        /*0008*/ 	.dword	$str


//--------------------- .text._Z11hello_worldv    --------------------------
	.section	.text._Z11hello_worldv,"ax",@progbits
	.align	128
        .global         _Z11hello_worldv
        .type           _Z11hello_worldv,@function
        .size           _Z11hello_worldv,(.L_x_2 - _Z11hello_worldv)
        .other          _Z11hello_worldv,@"STO_CUDA_ENTRY STV_DEFAULT"
_Z11hello_worldv:
.text._Z11hello_worldv:
[----:B------:R-:W0:Y:S01]  /*0000*/  LDC R1, c[0x0][0x37c] ;  /* 0x0000df00ff017b82 */ /* 0x000e220000000800 */
[----:B------:R-:W-:Y:S01]  /*0010*/  MOV R0, 0x0 ;  /* 0x0000000000007802 */ /* 0x000fe20000000f00 */
[----:B------:R-:W1:Y:S01]  /*0020*/  LDCU.64 UR4, c[0x4][0x8] ;  /* 0x01000100ff0477ac */ /* 0x000e620008000a00 */
[----:B------:R-:W-:-:S05]  /*0030*/  CS2R R6, SRZ ;  /* 0x0000000000067805 */ /* 0x000fca000001ff00 */
[----:B------:R2:W3:Y:S01]  /*0040*/  LDC.64 R2, c[0x4][R0] ;  /* 0x0100000000027b82 */ /* 0x0004e20000000a00 */
[----:B-1----:R-:W-:Y:S02]  /*0050*/  IMAD.U32 R4, RZ, RZ, UR4 ;  /* 0x00000004ff047e24 */ /* 0x002fe4000f8e00ff */
[----:B--2---:R-:W-:-:S07]  /*0060*/  IMAD.U32 R5, RZ, RZ, UR5 ;  /* 0x00000005ff057e24 */ /* 0x004fce000f8e00ff */
[----:B------:R-:W-:-:S07]  /*0070*/  LEPC R20, `(.L_x_0) ;  /* 0x000000001014794e */ /* 0x000fce0000000000 */
[----:B0--3--:R-:W-:Y:S05]  /*0080*/  CALL.ABS.NOINC R2 ;  /* 0x0000000002007343 */ /* 0x009fea0003c00000 */
.L_x_0:
[----:B------:R-:W-:Y:S05]  /*0090*/  EXIT ;  /* 0x000000000000794d */ /* 0x000fea0003800000 */
.L_x_1:
[----:B------:R-:W-:-:S00]  /*00a0*/  BRA `(.L_x_1) ;  /* 0xfffffffc00fc7947 */ /* 0x000fc0000383ffff */
[----:B------:R-:W-:-:S00]  /*00b0*/  NOP ;  /* 0x0000000000007918 */ /* 0x000fc00000000000 */
        /* <DEDUP_REMOVED lines=12> */
.L_x_2:


//--------------------- .nv.global.init           --------------------------
	.section	.nv.global.init,"aw",@progbits
.nv.global.init:
	.type		$str,@object
	.size		$str,(.L_0 - $str)
$str:
        /*0000*/ 	.byte	0x47, 0x50, 0x55, 0x3a, 0x20, 0x48, 0x65, 0x6c, 0x6c, 0x6f, 0x2c, 0x20, 0x77, 0x6f, 0x72, 0x6c
        /*0010*/ 	.byte	0x64, 0x21, 0x0a, 0x00
.L_0:


//--------------------- .nv.shared.reserved.0     --------------------------
	.section	.nv.shared.reserved.0,"aw",@nobits
	.weak		__nv_reservedSMEM_offset_0_alias
	.size		__nv_reservedSMEM_offset_0_alias, 0, 64
	.other		__nv_reservedSMEM_offset_0_alias,@"STO_CUDA_RESERVED_SHARED STV_DEFAULT"
__nv_reservedSMEM_offset_0_alias:
	.zero		0
	.zero		64


//--------------------- .nv.constant0._Z11hello_worldv --------------------------
	.section	.nv.constant0._Z11hello_worldv,"a",@progbits
	.sectionflags	@""
	.align	4
.nv.constant0._Z11hello_worldv:
	.zero		896


//--------------------- SYMBOLS --------------------------

	.type		.nv.reservedSmem.offset0,@object
	.size		.nv.reservedSmem.offset0,0x4
	.type		vprintf,@function
